//
// Generated by NVIDIA NVVM Compiler
//
// Compiler Build ID: CL-36424714
// Cuda compilation tools, release 13.0, V13.0.88
// Based on NVVM 20.0.0
//

.version 9.0
.target sm_100
.address_size 64

	// .globl	default_function_kernel_1
// _ZZ25default_function_kernel_3E11ph_6_shared has been demoted

.visible .entry default_function_kernel_1(
	.param .u64 .ptr .align 1 default_function_kernel_1_param_0,
	.param .u64 .ptr .align 1 default_function_kernel_1_param_1
)
{
	.reg .pred 	%p<4>;
	.reg .b32 	%r<2>;
	.reg .b32 	%f<27>;
	.reg .b64 	%rd<8>;

	ld.param.u64 	%rd1, [default_function_kernel_1_param_0];
	ld.param.u64 	%rd2, [default_function_kernel_1_param_1];
	cvta.to.global.u64 	%rd3, %rd1;
	cvta.to.global.u64 	%rd4, %rd2;
	mov.u32 	%r1, %ctaid.x;
	mul.wide.u32 	%rd5, %r1, 4;
	add.s64 	%rd6, %rd4, %rd5;
	ld.global.nc.f32 	%f1, [%rd6];
	abs.f32 	%f2, %f1;
	fma.rn.f32 	%f3, %f2, 0fBF000000, 0f3F000000;
	rsqrt.approx.ftz.f32 	%f4, %f3;
	mul.f32 	%f5, %f4, %f3;
	mul.f32 	%f6, %f4, 0fBF000000;
	fma.rn.f32 	%f7, %f5, %f6, 0f3F000000;
	fma.rn.f32 	%f8, %f5, %f7, %f5;
	setp.eq.f32 	%p1, %f2, 0f3F800000;
	selp.f32 	%f9, 0f00000000, %f8, %p1;
	setp.gt.f32 	%p2, %f2, 0f3F0F5C29;
	selp.f32 	%f10, %f9, %f2, %p2;
	copysign.f32 	%f11, %f1, %f10;
	mul.f32 	%f12, %f11, %f11;
	fma.rn.f32 	%f13, %f12, 0f3D10ECEF, 0f3C8B1ABB;
	fma.rn.f32 	%f14, %f13, %f12, 0f3CFC028C;
	fma.rn.f32 	%f15, %f14, %f12, 0f3D372139;
	fma.rn.f32 	%f16, %f15, %f12, 0f3D9993DB;
	fma.rn.f32 	%f17, %f16, %f12, 0f3E2AAAC6;
	mul.f32 	%f18, %f12, %f17;
	fma.rn.f32 	%f19, %f18, %f11, %f11;
	neg.f32 	%f20, %f19;
	selp.f32 	%f21, %f19, %f20, %p2;
	fma.rn.f32 	%f22, 0f3F6EE581, 0f3FD774EB, %f21;
	setp.gt.f32 	%p3, %f1, 0f3F0F5C29;
	selp.f32 	%f23, %f19, %f22, %p3;
	add.f32 	%f24, %f23, %f23;
	selp.f32 	%f25, %f24, %f23, %p2;
	cos.approx.f32 	%f26, %f25;
	add.s64 	%rd7, %rd3, %rd5;
	st.global.f32 	[%rd7], %f26;
	ret;

}
	// .globl	default_function_kernel_3
.visible .entry default_function_kernel_3(
	.param .u64 .ptr .align 1 default_function_kernel_3_param_0,
	.param .u64 .ptr .align 1 default_function_kernel_3_param_1,
	.param .u64 .ptr .align 1 default_function_kernel_3_param_2
)
.maxntid 10
{
	.reg .pred 	%p<8>;
	.reg .b32 	%r<21>;
	.reg .b32 	%f<146>;
	.reg .b64 	%rd<13>;
	// demoted variable
	.shared .align 4 .b8 _ZZ25default_function_kernel_3E11ph_6_shared[640];
	ld.param.u64 	%rd2, [default_function_kernel_3_param_0];
	ld.param.u64 	%rd3, [default_function_kernel_3_param_1];
	ld.param.u64 	%rd4, [default_function_kernel_3_param_2];
	cvta.to.global.u64 	%rd5, %rd4;
	cvta.to.global.u64 	%rd1, %rd3;
	mov.u32 	%r1, %tid.x;
	mul.wide.u32 	%rd6, %r1, 4;
	add.s64 	%rd7, %rd5, %rd6;
	ld.global.nc.f32 	%f42, [%rd7];
	shl.b32 	%r6, %r1, 2;
	mov.u32 	%r7, _ZZ25default_function_kernel_3E11ph_6_shared;
	add.s32 	%r8, %r7, %r6;
	st.shared.f32 	[%r8], %f42;
	ld.global.nc.f32 	%f43, [%rd7+40];
	st.shared.f32 	[%r8+40], %f43;
	ld.global.nc.f32 	%f44, [%rd7+80];
	st.shared.f32 	[%r8+80], %f44;
	ld.global.nc.f32 	%f45, [%rd7+120];
	st.shared.f32 	[%r8+120], %f45;
	ld.global.nc.f32 	%f46, [%rd7+160];
	st.shared.f32 	[%r8+160], %f46;
	ld.global.nc.f32 	%f47, [%rd7+200];
	st.shared.f32 	[%r8+200], %f47;
	ld.global.nc.f32 	%f48, [%rd7+240];
	st.shared.f32 	[%r8+240], %f48;
	ld.global.nc.f32 	%f49, [%rd7+280];
	st.shared.f32 	[%r8+280], %f49;
	ld.global.nc.f32 	%f50, [%rd7+320];
	st.shared.f32 	[%r8+320], %f50;
	ld.global.nc.f32 	%f51, [%rd7+360];
	st.shared.f32 	[%r8+360], %f51;
	ld.global.nc.f32 	%f52, [%rd7+400];
	st.shared.f32 	[%r8+400], %f52;
	ld.global.nc.f32 	%f53, [%rd7+440];
	st.shared.f32 	[%r8+440], %f53;
	ld.global.nc.f32 	%f54, [%rd7+480];
	st.shared.f32 	[%r8+480], %f54;
	ld.global.nc.f32 	%f55, [%rd7+520];
	st.shared.f32 	[%r8+520], %f55;
	ld.global.nc.f32 	%f56, [%rd7+560];
	st.shared.f32 	[%r8+560], %f56;
	ld.global.nc.f32 	%f57, [%rd7+600];
	st.shared.f32 	[%r8+600], %f57;
	bar.sync 	0;
	setp.gt.u32 	%p3, %r1, 4;
	selp.b32 	%r2, 40, 0, %p3;
	add.s32 	%r9, %r1, -5;
	setp.lt.u32 	%p4, %r1, 5;
	selp.b32 	%r3, %r1, %r9, %p4;
	mov.b32 	%r20, 0;
	mov.pred 	%p7, -1;
	mov.f32 	%f126, 0f00000000;
	mov.f32 	%f127, %f126;
	mov.f32 	%f128, %f126;
	mov.f32 	%f129, %f126;
	mov.f32 	%f130, %f126;
	mov.f32 	%f131, %f126;
	mov.f32 	%f132, %f126;
	mov.f32 	%f133, %f126;
	mov.f32 	%f134, %f126;
	mov.f32 	%f135, %f126;
	mov.f32 	%f136, %f126;
	mov.f32 	%f137, %f126;
	mov.f32 	%f138, %f126;
	mov.f32 	%f139, %f126;
	mov.f32 	%f140, %f126;
	mov.f32 	%f141, %f126;
	mov.f32 	%f142, %f126;
	mov.f32 	%f143, %f126;
	mov.f32 	%f144, %f126;
	mov.f32 	%f145, %f126;
$L__BB1_1:
	mov.pred 	%p1, %p7;
	shl.b32 	%r11, %r20, 1;
	mad.lo.s32 	%r12, %r20, 10, %r3;
	add.s32 	%r13, %r11, %r2;
	mul.wide.u32 	%rd8, %r13, 4;
	add.s64 	%rd9, %rd1, %rd8;
	ld.global.nc.f32 	%f58, [%rd9];
	add.s32 	%r14, %r12, %r2;
	shl.b32 	%r15, %r14, 2;
	add.s32 	%r17, %r7, %r15;
	ld.shared.f32 	%f59, [%r17];
	fma.rn.f32 	%f60, %f58, %f59, %f145;
	ld.global.nc.f32 	%f61, [%rd9+16];
	fma.rn.f32 	%f62, %f61, %f59, %f143;
	ld.global.nc.f32 	%f63, [%rd9+32];
	fma.rn.f32 	%f64, %f63, %f59, %f141;
	ld.global.nc.f32 	%f65, [%rd9+48];
	fma.rn.f32 	%f66, %f65, %f59, %f139;
	ld.global.nc.f32 	%f67, [%rd9+64];
	fma.rn.f32 	%f68, %f67, %f59, %f137;
	ld.global.nc.f32 	%f69, [%rd9+320];
	ld.shared.f32 	%f70, [%r17+320];
	fma.rn.f32 	%f71, %f69, %f70, %f135;
	ld.global.nc.f32 	%f72, [%rd9+336];
	fma.rn.f32 	%f73, %f72, %f70, %f133;
	ld.global.nc.f32 	%f74, [%rd9+352];
	fma.rn.f32 	%f75, %f74, %f70, %f131;
	ld.global.nc.f32 	%f76, [%rd9+368];
	fma.rn.f32 	%f77, %f76, %f70, %f129;
	ld.global.nc.f32 	%f78, [%rd9+384];
	fma.rn.f32 	%f79, %f78, %f70, %f127;
	ld.global.nc.f32 	%f80, [%rd9+80];
	ld.shared.f32 	%f81, [%r17+80];
	fma.rn.f32 	%f82, %f80, %f81, %f144;
	ld.global.nc.f32 	%f83, [%rd9+96];
	fma.rn.f32 	%f84, %f83, %f81, %f142;
	ld.global.nc.f32 	%f85, [%rd9+112];
	fma.rn.f32 	%f86, %f85, %f81, %f140;
	ld.global.nc.f32 	%f87, [%rd9+128];
	fma.rn.f32 	%f88, %f87, %f81, %f138;
	ld.global.nc.f32 	%f89, [%rd9+144];
	fma.rn.f32 	%f90, %f89, %f81, %f136;
	ld.global.nc.f32 	%f91, [%rd9+400];
	ld.shared.f32 	%f92, [%r17+400];
	fma.rn.f32 	%f93, %f91, %f92, %f134;
	ld.global.nc.f32 	%f94, [%rd9+416];
	fma.rn.f32 	%f95, %f94, %f92, %f132;
	ld.global.nc.f32 	%f96, [%rd9+432];
	fma.rn.f32 	%f97, %f96, %f92, %f130;
	ld.global.nc.f32 	%f98, [%rd9+448];
	fma.rn.f32 	%f99, %f98, %f92, %f128;
	ld.global.nc.f32 	%f100, [%rd9+464];
	fma.rn.f32 	%f101, %f100, %f92, %f126;
	ld.global.nc.f32 	%f102, [%rd9+4];
	ld.shared.f32 	%f103, [%r17+20];
	fma.rn.f32 	%f145, %f102, %f103, %f60;
	ld.global.nc.f32 	%f104, [%rd9+20];
	fma.rn.f32 	%f143, %f104, %f103, %f62;
	ld.global.nc.f32 	%f105, [%rd9+36];
	fma.rn.f32 	%f141, %f105, %f103, %f64;
	ld.global.nc.f32 	%f106, [%rd9+52];
	fma.rn.f32 	%f139, %f106, %f103, %f66;
	ld.global.nc.f32 	%f107, [%rd9+68];
	fma.rn.f32 	%f137, %f107, %f103, %f68;
	ld.global.nc.f32 	%f108, [%rd9+324];
	ld.shared.f32 	%f109, [%r17+340];
	fma.rn.f32 	%f135, %f108, %f109, %f71;
	ld.global.nc.f32 	%f110, [%rd9+340];
	fma.rn.f32 	%f133, %f110, %f109, %f73;
	ld.global.nc.f32 	%f111, [%rd9+356];
	fma.rn.f32 	%f131, %f111, %f109, %f75;
	ld.global.nc.f32 	%f112, [%rd9+372];
	fma.rn.f32 	%f129, %f112, %f109, %f77;
	ld.global.nc.f32 	%f113, [%rd9+388];
	fma.rn.f32 	%f127, %f113, %f109, %f79;
	ld.global.nc.f32 	%f114, [%rd9+84];
	ld.shared.f32 	%f115, [%r17+100];
	fma.rn.f32 	%f144, %f114, %f115, %f82;
	ld.global.nc.f32 	%f116, [%rd9+100];
	fma.rn.f32 	%f142, %f116, %f115, %f84;
	ld.global.nc.f32 	%f117, [%rd9+116];
	fma.rn.f32 	%f140, %f117, %f115, %f86;
	ld.global.nc.f32 	%f118, [%rd9+132];
	fma.rn.f32 	%f138, %f118, %f115, %f88;
	ld.global.nc.f32 	%f119, [%rd9+148];
	fma.rn.f32 	%f136, %f119, %f115, %f90;
	ld.global.nc.f32 	%f120, [%rd9+404];
	ld.shared.f32 	%f121, [%r17+420];
	fma.rn.f32 	%f134, %f120, %f121, %f93;
	ld.global.nc.f32 	%f122, [%rd9+420];
	fma.rn.f32 	%f132, %f122, %f121, %f95;
	ld.global.nc.f32 	%f123, [%rd9+436];
	fma.rn.f32 	%f130, %f123, %f121, %f97;
	ld.global.nc.f32 	%f124, [%rd9+452];
	fma.rn.f32 	%f128, %f124, %f121, %f99;
	ld.global.nc.f32 	%f125, [%rd9+468];
	fma.rn.f32 	%f126, %f125, %f121, %f101;
	mov.b32 	%r20, 1;
	mov.pred 	%p7, 0;
	@%p1 bra 	$L__BB1_1;
	setp.gt.u32 	%p6, %r1, 4;
	selp.b32 	%r18, 50, 0, %p6;
	add.s32 	%r19, %r3, %r18;
	cvta.to.global.u64 	%rd10, %rd2;
	mul.wide.u32 	%rd11, %r19, 4;
	add.s64 	%rd12, %rd10, %rd11;
	st.global.f32 	[%rd12], %f145;
	st.global.f32 	[%rd12+20], %f143;
	st.global.f32 	[%rd12+40], %f141;
	st.global.f32 	[%rd12+60], %f139;
	st.global.f32 	[%rd12+80], %f137;
	st.global.f32 	[%rd12+400], %f135;
	st.global.f32 	[%rd12+420], %f133;
	st.global.f32 	[%rd12+440], %f131;
	st.global.f32 	[%rd12+460], %f129;
	st.global.f32 	[%rd12+480], %f127;
	st.global.f32 	[%rd12+100], %f144;
	st.global.f32 	[%rd12+120], %f142;
	st.global.f32 	[%rd12+140], %f140;
	st.global.f32 	[%rd12+160], %f138;
	st.global.f32 	[%rd12+180], %f136;
	st.global.f32 	[%rd12+500], %f134;
	st.global.f32 	[%rd12+520], %f132;
	st.global.f32 	[%rd12+540], %f130;
	st.global.f32 	[%rd12+560], %f128;
	st.global.f32 	[%rd12+580], %f126;
	ret;

}
	// .globl	default_function_kernel
.visible .entry default_function_kernel(
	.param .u64 .ptr .align 1 default_function_kernel_param_0,
	.param .u64 .ptr .align 1 default_function_kernel_param_1
)
.maxntid 32
{
	.reg .pred 	%p<7>;
	.reg .b32 	%r<11>;
	.reg .b32 	%f<38>;
	.reg .b64 	%rd<9>;

	ld.param.u64 	%rd1, [default_function_kernel_param_0];
	ld.param.u64 	%rd2, [default_function_kernel_param_1];
	cvta.to.global.u64 	%rd3, %rd2;
	mov.u32 	%r3, %ctaid.x;
	shl.b32 	%r4, %r3, 5;
	mov.u32 	%r5, %tid.x;
	or.b32  	%r1, %r4, %r5;
	mul.wide.u32 	%rd4, %r1, 4;
	add.s64 	%rd5, %rd3, %rd4;
	ld.global.nc.f32 	%f1, [%rd5];
	abs.f32 	%f2, %f1;
	fma.rn.f32 	%f7, %f1, %f1, 0f3F800000;
	rsqrt.approx.ftz.f32 	%f8, %f7;
	fma.rn.f32 	%f9, %f7, %f8, 0f3F800000;
	rcp.approx.ftz.f32 	%f10, %f9;
	mul.f32 	%f11, %f2, %f10;
	fma.rn.f32 	%f12, %f2, %f11, %f2;
	setp.gt.f32 	%p1, %f2, 0f4B000000;
	selp.f32 	%f3, %f2, %f12, %p1;
	mov.f32 	%f13, 0f3F800000;
	add.rz.f32 	%f14, %f3, %f13;
	mov.b32 	%r6, %f14;
	add.s32 	%r7, %r6, -1061158912;
	and.b32  	%r8, %r7, -8388608;
	mov.b32 	%r2, %f3;
	sub.s32 	%r9, %r2, %r8;
	mov.b32 	%f15, %r9;
	sub.s32 	%r10, 1082130432, %r8;
	mov.b32 	%f16, %r10;
	fma.rn.f32 	%f17, %f16, 0f3E800000, 0fBF800000;
	add.f32 	%f18, %f17, %f15;
	cvt.rn.f32.s32 	%f19, %r8;
	mul.f32 	%f20, %f19, 0f34000000;
	fma.rn.f32 	%f21, %f18, 0fBD39BF78, 0f3DD80012;
	fma.rn.f32 	%f22, %f21, %f18, 0fBE0778E0;
	fma.rn.f32 	%f23, %f22, %f18, 0f3E146475;
	fma.rn.f32 	%f24, %f23, %f18, 0fBE2A68DD;
	fma.rn.f32 	%f25, %f24, %f18, 0f3E4CAF9E;
	fma.rn.f32 	%f26, %f25, %f18, 0fBE800042;
	fma.rn.f32 	%f27, %f26, %f18, 0f3EAAAAE6;
	fma.rn.f32 	%f28, %f27, %f18, 0fBF000000;
	mul.f32 	%f29, %f18, %f28;
	fma.rn.f32 	%f30, %f29, %f18, %f18;
	fma.rn.f32 	%f37, %f20, 0f3F317218, %f30;
	setp.lt.u32 	%p2, %r2, 2139095040;
	@%p2 bra 	$L__BB2_2;
	setp.gt.s32 	%p3, %r2, -1082130432;
	fma.rn.f32 	%f31, %f3, 0f7F800000, 0f7F800000;
	selp.f32 	%f32, %f31, %f37, %p3;
	setp.eq.f32 	%p4, %f3, 0f00000000;
	selp.f32 	%f37, 0f80000000, %f32, %p4;
$L__BB2_2:
	setp.gt.f32 	%p5, %f2, 0f4B000000;
	cvta.to.global.u64 	%rd6, %rd1;
	add.f32 	%f33, %f37, 0f3F317218;
	selp.f32 	%f34, %f33, %f37, %p5;
	setp.num.f32 	%p6, %f2, %f2;
	copysign.f32 	%f35, %f1, %f34;
	selp.f32 	%f36, %f35, %f34, %p6;
	add.s64 	%rd8, %rd6, %rd4;
	st.global.f32 	[%rd8], %f36;
	ret;

}
	// .globl	default_function_kernel_2
.visible .entry default_function_kernel_2(
	.param .u64 .ptr .align 1 default_function_kernel_2_param_0,
	.param .u64 .ptr .align 1 default_function_kernel_2_param_1
)
.maxntid 32
{
	.reg .b32 	%r<5>;
	.reg .b32 	%f<3>;
	.reg .b64 	%rd<8>;

	ld.param.u64 	%rd1, [default_function_kernel_2_param_0];
	ld.param.u64 	%rd2, [default_function_kernel_2_param_1];
	cvta.to.global.u64 	%rd3, %rd1;
	cvta.to.global.u64 	%rd4, %rd2;
	mov.u32 	%r1, %ctaid.x;
	shl.b32 	%r2, %r1, 5;
	mov.u32 	%r3, %tid.x;
	or.b32  	%r4, %r2, %r3;
	mul.wide.u32 	%rd5, %r4, 4;
	add.s64 	%rd6, %rd4, %rd5;
	ld.global.nc.f32 	%f1, [%rd6];
	sin.approx.f32 	%f2, %f1;
	add.s64 	%rd7, %rd3, %rd5;
	st.global.f32 	[%rd7], %f2;
	ret;

}


// ===== COMPILED SASS (sm_100) =====

	.target	sm_100

	.elftype	@"ET_EXEC"


//--------------------- .note.nv.tkinfo           --------------------------
	.section	.note.nv.tkinfo,"",@"SHT_NOTE"
	.sectionflags	@"SHF_NOTE_NV_TKINFO"
	.tkinfo
        /*0018*/ 	.word	0x00000002
        /*0030*/ 	.string	""
        /*0030*/ 	.string	"ptxas"
        /*0030*/ 	.string	"Cuda compilation tools, release 13.0, V13.0.88"
        /*0030*/ 	.string	"Build cuda_13.0.r13.0/compiler.36424714_0"
        /*0030*/ 	.string	"-arch sm_100 -m 64 "



//--------------------- .note.nv.cuinfo           --------------------------
	.section	.note.nv.cuinfo,"",@"SHT_NOTE"
	.sectionflags	@"SHF_NOTE_NV_CUINFO"
        /*0018*/ 	.short	0x0002
        /*001a*/ 	.short	0x0064
        /*001c*/ 	.short	0x0082
	.zero		2


//--------------------- .nv.info                  --------------------------
	.section	.nv.info,"",@"SHT_CUDA_INFO"
	.align	4


	//----- nvinfo : EIATTR_REGCOUNT
	.align		4
        /*0000*/ 	.byte	0x04, 0x2f
        /*0002*/ 	.short	(.L_1 - .L_0)
	.align		4
.L_0:
        /*0004*/ 	.word	index@(default_function_kernel_1)
        /*0008*/ 	.word	0x00000009


	//----- nvinfo : EIATTR_FRAME_SIZE
	.align		4
.L_1:
        /*000c*/ 	.byte	0x04, 0x11
        /*000e*/ 	.short	(.L_3 - .L_2)
	.align		4
.L_2:
        /*0010*/ 	.word	index@(default_function_kernel_1)
        /*0014*/ 	.word	0x00000000


	//----- nvinfo : EIATTR_REGCOUNT
	.align		4
.L_3:
        /*0018*/ 	.byte	0x04, 0x2f
        /*001a*/ 	.short	(.L_5 - .L_4)
	.align		4
.L_4:
        /*001c*/ 	.word	index@(default_function_kernel_3)
        /*0020*/ 	.word	0x00000040


	//----- nvinfo : EIATTR_FRAME_SIZE
	.align		4
.L_5:
        /*0024*/ 	.byte	0x04, 0x11
        /*0026*/ 	.short	(.L_7 - .L_6)
	.align		4
.L_6:
        /*0028*/ 	.word	index@(default_function_kernel_3)
        /*002c*/ 	.word	0x00000000


	//----- nvinfo : EIATTR_REGCOUNT
	.align		4
.L_7:
        /*0030*/ 	.byte	0x04, 0x2f
        /*0032*/ 	.short	(.L_9 - .L_8)
	.align		4
.L_8:
        /*0034*/ 	.word	index@(default_function_kernel)
        /*0038*/ 	.word	0x0000000c


	//----- nvinfo : EIATTR_FRAME_SIZE
	.align		4
.L_9:
        /*003c*/ 	.byte	0x04, 0x11
        /*003e*/ 	.short	(.L_11 - .L_10)
	.align		4
.L_10:
        /*0040*/ 	.word	index@(default_function_kernel)
        /*0044*/ 	.word	0x00000000


	//----- nvinfo : EIATTR_REGCOUNT
	.align		4
.L_11:
        /*0048*/ 	.byte	0x04, 0x2f
        /*004a*/ 	.short	(.L_13 - .L_12)
	.align		4
.L_12:
        /*004c*/ 	.word	index@(default_function_kernel_2)
        /*0050*/ 	.word	0x0000000c


	//----- nvinfo : EIATTR_FRAME_SIZE
	.align		4
.L_13:
        /*0054*/ 	.byte	0x04, 0x11
        /*0056*/ 	.short	(.L_15 - .L_14)
	.align		4
.L_14:
        /*0058*/ 	.word	index@(default_function_kernel_2)
        /*005c*/ 	.word	0x00000000


	//----- nvinfo : EIATTR_MIN_STACK_SIZE
	.align		4
.L_15:
        /*0060*/ 	.byte	0x04, 0x12
        /*0062*/ 	.short	(.L_17 - .L_16)
	.align		4
.L_16:
        /*0064*/ 	.word	index@(default_function_kernel_2)
        /*0068*/ 	.word	0x00000000


	//----- nvinfo : EIATTR_MIN_STACK_SIZE
	.align		4
.L_17:
        /*006c*/ 	.byte	0x04, 0x12
        /*006e*/ 	.short	(.L_19 - .L_18)
	.align		4
.L_18:
        /*0070*/ 	.word	index@(default_function_kernel)
        /*0074*/ 	.word	0x00000000


	//----- nvinfo : EIATTR_MIN_STACK_SIZE
	.align		4
.L_19:
        /*0078*/ 	.byte	0x04, 0x12
        /*007a*/ 	.short	(.L_21 - .L_20)
	.align		4
.L_20:
        /*007c*/ 	.word	index@(default_function_kernel_3)
        /*0080*/ 	.word	0x00000000


	//----- nvinfo : EIATTR_MIN_STACK_SIZE
	.align		4
.L_21:
        /*0084*/ 	.byte	0x04, 0x12
        /*0086*/ 	.short	(.L_23 - .L_22)
	.align		4
.L_22:
        /*0088*/ 	.word	index@(default_function_kernel_1)
        /*008c*/ 	.word	0x00000000
.L_23:


//--------------------- .nv.compat                --------------------------
	.section	.nv.compat,"",@"SHT_CUDA_COMPAT_INFO"
	.align	4
        /*0000*/ 	.byte	0x02, 0x09, 0x00, 0x00, 0x02, 0x02, 0x01, 0x00, 0x02, 0x05, 0x05, 0x00, 0x03, 0x07, 0x01, 0x01
        /*0010*/ 	.byte	0x02, 0x03, 0x00, 0x00, 0x02, 0x06, 0x01, 0x00, 0x04, 0x0b, 0x08, 0x00, 0x01, 0x00, 0x00, 0x00
        /*0020*/ 	.byte	0x00, 0x00, 0x00, 0x00


//--------------------- .nv.info.default_function_kernel_2 --------------------------
	.section	.nv.info.default_function_kernel_2,"",@"SHT_CUDA_INFO"
	.sectionflags	@""
	.align	4


	//----- nvinfo : EIATTR_CUDA_API_VERSION
	.align		4
        /*0000*/ 	.byte	0x04, 0x37
        /*0002*/ 	.short	(.L_25 - .L_24)
.L_24:
        /*0004*/ 	.word	0x00000082


	//----- nvinfo : EIATTR_KPARAM_INFO
	.align		4
.L_25:
        /*0008*/ 	.byte	0x04, 0x17
        /*000a*/ 	.short	(.L_27 - .L_26)
.L_26:
        /*000c*/ 	.word	0x00000000
        /*0010*/ 	.short	0x0001
        /*0012*/ 	.short	0x0008
        /*0014*/ 	.byte	0x00, 0xf5, 0x21, 0x00


	//----- nvinfo : EIATTR_KPARAM_INFO
	.align		4
.L_27:
        /*0018*/ 	.byte	0x04, 0x17
        /*001a*/ 	.short	(.L_29 - .L_28)
.L_28:
        /*001c*/ 	.word	0x00000000
        /*0020*/ 	.short	0x0000
        /*0022*/ 	.short	0x0000
        /*0024*/ 	.byte	0x00, 0xf5, 0x21, 0x00


	//----- nvinfo : EIATTR_SPARSE_MMA_MASK
	.align		4
.L_29:
        /*0028*/ 	.byte	0x03, 0x50
        /*002a*/ 	.short	0x0000


	//----- nvinfo : EIATTR_MAXREG_COUNT
	.align		4
        /*002c*/ 	.byte	0x03, 0x1b
        /*002e*/ 	.short	0x00ff


	//----- nvinfo : EIATTR_MERCURY_ISA_VERSION
	.align		4
        /*0030*/ 	.byte	0x03, 0x5f
        /*0032*/ 	.short	0x0101


	//----- nvinfo : EIATTR_VRC_CTA_INIT_COUNT
	.align		4
        /*0034*/ 	.byte	0x02, 0x4a
	.zero		1
	.zero		1


	//----- nvinfo : EIATTR_EXIT_INSTR_OFFSETS
	.align		4
        /*0038*/ 	.byte	0x04, 0x1c
        /*003a*/ 	.short	(.L_31 - .L_30)


	//   ....[0]....
.L_30:
        /*003c*/ 	.word	0x000000e0


	//----- nvinfo : EIATTR_MAX_THREADS
	.align		4
.L_31:
        /*0040*/ 	.byte	0x04, 0x05
        /*0042*/ 	.short	(.L_33 - .L_32)
.L_32:
        /*0044*/ 	.word	0x00000020
        /*0048*/ 	.word	0x00000001
        /*004c*/ 	.word	0x00000001


	//----- nvinfo : EIATTR_CBANK_PARAM_SIZE
	.align		4
.L_33:
        /*0050*/ 	.byte	0x03, 0x19
        /*0052*/ 	.short	0x0010


	//----- nvinfo : EIATTR_PARAM_CBANK
	.align		4
        /*0054*/ 	.byte	0x04, 0x0a
        /*0056*/ 	.short	(.L_35 - .L_34)
	.align		4
.L_34:
        /*0058*/ 	.word	index@(.nv.constant0.default_function_kernel_2)
        /*005c*/ 	.short	0x0380
        /*005e*/ 	.short	0x0010


	//----- nvinfo : EIATTR_SW_WAR
	.align		4
.L_35:
        /*0060*/ 	.byte	0x04, 0x36
        /*0062*/ 	.short	(.L_37 - .L_36)
.L_36:
        /*0064*/ 	.word	0x00000008
.L_37:


//--------------------- .nv.info.default_function_kernel --------------------------
	.section	.nv.info.default_function_kernel,"",@"SHT_CUDA_INFO"
	.sectionflags	@""
	.align	4


	//----- nvinfo : EIATTR_CUDA_API_VERSION
	.align		4
        /*0000*/ 	.byte	0x04, 0x37
        /*0002*/ 	.short	(.L_39 - .L_38)
.L_38:
        /*0004*/ 	.word	0x00000082


	//----- nvinfo : EIATTR_KPARAM_INFO
	.align		4
.L_39:
        /*0008*/ 	.byte	0x04, 0x17
        /*000a*/ 	.short	(.L_41 - .L_40)
.L_40:
        /*000c*/ 	.word	0x00000000
        /*0010*/ 	.short	0x0001
        /*0012*/ 	.short	0x0008
        /*0014*/ 	.byte	0x00, 0xf5, 0x21, 0x00


	//----- nvinfo : EIATTR_KPARAM_INFO
	.align		4
.L_41:
        /*0018*/ 	.byte	0x04, 0x17
        /*001a*/ 	.short	(.L_43 - .L_42)
.L_42:
        /*001c*/ 	.word	0x00000000
        /*0020*/ 	.short	0x0000
        /*0022*/ 	.short	0x0000
        /*0024*/ 	.byte	0x00, 0xf5, 0x21, 0x00


	//----- nvinfo : EIATTR_SPARSE_MMA_MASK
	.align		4
.L_43:
        /*0028*/ 	.byte	0x03, 0x50
        /*002a*/ 	.short	0x0000


	//----- nvinfo : EIATTR_MAXREG_COUNT
	.align		4
        /*002c*/ 	.byte	0x03, 0x1b
        /*002e*/ 	.short	0x00ff


	//----- nvinfo : EIATTR_MERCURY_ISA_VERSION
	.align		4
        /*0030*/ 	.byte	0x03, 0x5f
        /*0032*/ 	.short	0x0101


	//----- nvinfo : EIATTR_VRC_CTA_INIT_COUNT
	.align		4
        /*0034*/ 	.byte	0x02, 0x4a
	.zero		1
	.zero		1


	//----- nvinfo : EIATTR_EXIT_INSTR_OFFSETS
	.align		4
        /*0038*/ 	.byte	0x04, 0x1c
        /*003a*/ 	.short	(.L_45 - .L_44)


	//   ....[0]....
.L_44:
        /*003c*/ 	.word	0x00000340


	//----- nvinfo : EIATTR_MAX_THREADS
	.align		4
.L_45:
        /*0040*/ 	.byte	0x04, 0x05
        /*0042*/ 	.short	(.L_47 - .L_46)
.L_46:
        /*0044*/ 	.word	0x00000020
        /*0048*/ 	.word	0x00000001
        /*004c*/ 	.word	0x00000001


	//----- nvinfo : EIATTR_CBANK_PARAM_SIZE
	.align		4
.L_47:
        /*0050*/ 	.byte	0x03, 0x19
        /*0052*/ 	.short	0x0010


	//----- nvinfo : EIATTR_PARAM_CBANK
	.align		4
        /*0054*/ 	.byte	0x04, 0x0a
        /*0056*/ 	.short	(.L_49 - .L_48)
	.align		4
.L_48:
        /*0058*/ 	.word	index@(.nv.constant0.default_function_kernel)
        /*005c*/ 	.short	0x0380
        /*005e*/ 	.short	0x0010


	//----- nvinfo : EIATTR_SW_WAR
	.align		4
.L_49:
        /*0060*/ 	.byte	0x04, 0x36
        /*0062*/ 	.short	(.L_51 - .L_50)
.L_50:
        /*0064*/ 	.word	0x00000008
.L_51:


//--------------------- .nv.info.default_function_kernel_3 --------------------------
	.section	.nv.info.default_function_kernel_3,"",@"SHT_CUDA_INFO"
	.sectionflags	@""
	.align	4


	//----- nvinfo : EIATTR_CUDA_API_VERSION
	.align		4
        /*0000*/ 	.byte	0x04, 0x37
        /*0002*/ 	.short	(.L_53 - .L_52)
.L_52:
        /*0004*/ 	.word	0x00000082


	//----- nvinfo : EIATTR_KPARAM_INFO
	.align		4
.L_53:
        /*0008*/ 	.byte	0x04, 0x17
        /*000a*/ 	.short	(.L_55 - .L_54)
.L_54:
        /*000c*/ 	.word	0x00000000
        /*0010*/ 	.short	0x0002
        /*0012*/ 	.short	0x0010
        /*0014*/ 	.byte	0x00, 0xf5, 0x21, 0x00


	//----- nvinfo : EIATTR_KPARAM_INFO
	.align		4
.L_55:
        /*0018*/ 	.byte	0x04, 0x17
        /*001a*/ 	.short	(.L_57 - .L_56)
.L_56:
        /*001c*/ 	.word	0x00000000
        /*0020*/ 	.short	0x0001
        /*0022*/ 	.short	0x0008
        /*0024*/ 	.byte	0x00, 0xf5, 0x21, 0x00


	//----- nvinfo : EIATTR_KPARAM_INFO
	.align		4
.L_57:
        /*0028*/ 	.byte	0x04, 0x17
        /*002a*/ 	.short	(.L_59 - .L_58)
.L_58:
        /*002c*/ 	.word	0x00000000
        /*0030*/ 	.short	0x0000
        /*0032*/ 	.short	0x0000
        /*0034*/ 	.byte	0x00, 0xf5, 0x21, 0x00


	//----- nvinfo : EIATTR_SPARSE_MMA_MASK
	.align		4
.L_59:
        /*0038*/ 	.byte	0x03, 0x50
        /*003a*/ 	.short	0x0000


	//----- nvinfo : EIATTR_MAXREG_COUNT
	.align		4
        /*003c*/ 	.byte	0x03, 0x1b
        /*003e*/ 	.short	0x00ff


	//----- nvinfo : EIATTR_NUM_BARRIERS
	.align		4
        /*0040*/ 	.byte	0x02, 0x4c
        /*0042*/ 	.byte	0x01
	.zero		1


	//----- nvinfo : EIATTR_MERCURY_ISA_VERSION
	.align		4
        /*0044*/ 	.byte	0x03, 0x5f
        /*0046*/ 	.short	0x0101


	//----- nvinfo : EIATTR_VRC_CTA_INIT_COUNT
	.align		4
        /*0048*/ 	.byte	0x02, 0x4a
	.zero		1
	.zero		1


	//----- nvinfo : EIATTR_EXIT_INSTR_OFFSETS
	.align		4
        /*004c*/ 	.byte	0x04, 0x1c
        /*004e*/ 	.short	(.L_61 - .L_60)


	//   ....[0]....
.L_60:
        /*0050*/ 	.word	0x00000b70


	//----- nvinfo : EIATTR_MAX_THREADS
	.align		4
.L_61:
        /*0054*/ 	.byte	0x04, 0x05
        /*0056*/ 	.short	(.L_63 - .L_62)
.L_62:
        /*0058*/ 	.word	0x0000000a
        /*005c*/ 	.word	0x00000001
        /*0060*/ 	.word	0x00000001


	//----- nvinfo : EIATTR_CBANK_PARAM_SIZE
	.align		4
.L_63:
        /*0064*/ 	.byte	0x03, 0x19
        /*0066*/ 	.short	0x0018


	//----- nvinfo : EIATTR_PARAM_CBANK
	.align		4
        /*0068*/ 	.byte	0x04, 0x0a
        /*006a*/ 	.short	(.L_65 - .L_64)
	.align		4
.L_64:
        /*006c*/ 	.word	index@(.nv.constant0.default_function_kernel_3)
        /*0070*/ 	.short	0x0380
        /*0072*/ 	.short	0x0018


	//----- nvinfo : EIATTR_SW_WAR
	.align		4
.L_65:
        /*0074*/ 	.byte	0x04, 0x36
        /*0076*/ 	.short	(.L_67 - .L_66)
.L_66:
        /*0078*/ 	.word	0x00000008
.L_67:


//--------------------- .nv.info.default_function_kernel_1 --------------------------
	.section	.nv.info.default_function_kernel_1,"",@"SHT_CUDA_INFO"
	.sectionflags	@""
	.align	4


	//----- nvinfo : EIATTR_CUDA_API_VERSION
	.align		4
        /*0000*/ 	.byte	0x04, 0x37
        /*0002*/ 	.short	(.L_69 - .L_68)
.L_68:
        /*0004*/ 	.word	0x00000082


	//----- nvinfo : EIATTR_KPARAM_INFO
	.align		4
.L_69:
        /*0008*/ 	.byte	0x04, 0x17
        /*000a*/ 	.short	(.L_71 - .L_70)
.L_70:
        /*000c*/ 	.word	0x00000000
        /*0010*/ 	.short	0x0001
        /*0012*/ 	.short	0x0008
        /*0014*/ 	.byte	0x00, 0xf5, 0x21, 0x00


	//----- nvinfo : EIATTR_KPARAM_INFO
	.align		4
.L_71:
        /*0018*/ 	.byte	0x04, 0x17
        /*001a*/ 	.short	(.L_73 - .L_72)
.L_72:
        /*001c*/ 	.word	0x00000000
        /*0020*/ 	.short	0x0000
        /*0022*/ 	.short	0x0000
        /*0024*/ 	.byte	0x00, 0xf5, 0x21, 0x00


	//----- nvinfo : EIATTR_SPARSE_MMA_MASK
	.align		4
.L_73:
        /*0028*/ 	.byte	0x03, 0x50
        /*002a*/ 	.short	0x0000


	//----- nvinfo : EIATTR_MAXREG_COUNT
	.align		4
        /*002c*/ 	.byte	0x03, 0x1b
        /*002e*/ 	.short	0x00ff


	//----- nvinfo : EIATTR_MERCURY_ISA_VERSION
	.align		4
        /*0030*/ 	.byte	0x03, 0x5f
        /*0032*/ 	.short	0x0101


	//----- nvinfo : EIATTR_VRC_CTA_INIT_COUNT
	.align		4
        /*0034*/ 	.byte	0x02, 0x4a
	.zero		1
	.zero		1


	//----- nvinfo : EIATTR_EXIT_INSTR_OFFSETS
	.align		4
        /*0038*/ 	.byte	0x04, 0x1c
        /*003a*/ 	.short	(.L_75 - .L_74)


	//   ....[0]....
.L_74:
        /*003c*/ 	.word	0x00000250


	//----- nvinfo : EIATTR_CBANK_PARAM_SIZE
	.align		4
.L_75:
        /*0040*/ 	.byte	0x03, 0x19
        /*0042*/ 	.short	0x0010


	//----- nvinfo : EIATTR_PARAM_CBANK
	.align		4
        /*0044*/ 	.byte	0x04, 0x0a
        /*0046*/ 	.short	(.L_77 - .L_76)
	.align		4
.L_76:
        /*0048*/ 	.word	index@(.nv.constant0.default_function_kernel_1)
        /*004c*/ 	.short	0x0380
        /*004e*/ 	.short	0x0010


	//----- nvinfo : EIATTR_SW_WAR
	.align		4
.L_77:
        /*0050*/ 	.byte	0x04, 0x36
        /*0052*/ 	.short	(.L_79 - .L_78)
.L_78:
        /*0054*/ 	.word	0x00000008
.L_79:


//--------------------- .nv.callgraph             --------------------------
	.section	.nv.callgraph,"",@"SHT_CUDA_CALLGRAPH"
	.align	4
	.sectionentsize	8
	.align		4
        /*0000*/ 	.word	0x00000000
	.align		4
        /*0004*/ 	.word	0xffffffff
	.align		4
        /*0008*/ 	.word	0x00000000
	.align		4
        /*000c*/ 	.word	0xfffffffe
	.align		4
        /*0010*/ 	.word	0x00000000
	.align		4
        /*0014*/ 	.word	0xfffffffd
	.align		4
        /*0018*/ 	.word	0x00000000
	.align		4
        /*001c*/ 	.word	0xfffffffc


//--------------------- .text.default_function_kernel_2 --------------------------
	.section	.text.default_function_kernel_2,"ax",@progbits
	.align	128
        .global         default_function_kernel_2
        .type           default_function_kernel_2,@function
        .size           default_function_kernel_2,(.L_x_5 - default_function_kernel_2)
        .other          default_function_kernel_2,@"STO_CUDA_ENTRY STV_DEFAULT"
default_function_kernel_2:
.text.default_function_kernel_2:
[----:B------:R-:W-:Y:S01]  /*0000*/  LDC R1, c[0x0][0x37c] ;  /* 0x0000df00ff017b82 */ /* 0x000fe20000000800 */
[----:B------:R-:W0:Y:S07]  /*0010*/  S2R R7, SR_TID.X ;  /* 0x0000000000077919 */ /* 0x000e2e0000002100 */
[----:B------:R-:W1:Y:S01]  /*0020*/  S2UR UR4, SR_CTAID.X ;  /* 0x00000000000479c3 */ /* 0x000e620000002500 */
[----:B------:R-:W2:Y:S07]  /*0030*/  LDCU.64 UR6, c[0x0][0x358] ;  /* 0x00006b00ff0677ac */ /* 0x000eae0008000a00 */
[----:B------:R-:W3:Y:S08]  /*0040*/  LDC.64 R2, c[0x0][0x388] ;  /* 0x0000e200ff027b82 */ /* 0x000ef00000000a00 */
[----:B------:R-:W4:Y:S01]  /*0050*/  LDC.64 R4, c[0x0][0x380] ;  /* 0x0000e000ff047b82 */ /* 0x000f220000000a00 */
[----:B-1----:R-:W-:-:S06]  /*0060*/  USHF.L.U32 UR4, UR4, 0x5, URZ ;  /* 0x0000000504047899 */ /* 0x002fcc00080006ff */
[----:B0-----:R-:W-:-:S05]  /*0070*/  LOP3.LUT R7, R7, UR4, RZ, 0xfc, !PT ;  /* 0x0000000407077c12 */ /* 0x001fca000f8efcff */
[----:B---3--:R-:W-:-:S06]  /*0080*/  IMAD.WIDE.U32 R2, R7, 0x4, R2 ;  /* 0x0000000407027825 */ /* 0x008fcc00078e0002 */
[----:B--2---:R-:W2:Y:S01]  /*0090*/  LDG.E.CONSTANT R2, desc[UR6][R2.64] ;  /* 0x0000000602027981 */ /* 0x004ea2000c1e9900 */
[----:B----4-:R-:W-:-:S04]  /*00a0*/  IMAD.WIDE.U32 R4, R7, 0x4, R4 ;  /* 0x0000000407047825 */ /* 0x010fc800078e0004 */
[----:B--2---:R-:W-:-:S06]  /*00b0*/  FMUL.RZ R9, R2, 0.15915493667125701904 ;  /* 0x3e22f98302097820 */ /* 0x004fcc000040c000 */
[----:B------:R-:W0:Y:S02]  /*00c0*/  MUFU.SIN R9, R9 ;  /* 0x0000000900097308 */ /* 0x000e240000000400 */
[----:B0-----:R-:W-:Y:S01]  /*00d0*/  STG.E desc[UR6][R4.64], R9 ;  /* 0x0000000904007986 */ /* 0x001fe2000c101906 */
[----:B------:R-:W-:Y:S05]  /*00e0*/  EXIT ;  /* 0x000000000000794d */ /* 0x000fea0003800000 */
.L_x_0:
[----:B------:R-:W-:-:S00]  /*00f0*/  BRA `(.L_x_0) ;  /* 0xfffffffc00fc7947 */ /* 0x000fc0000383ffff */
[----:B------:R-:W-:-:S00]  /*0100*/  NOP ;  /* 0x0000000000007918 */ /* 0x000fc00000000000 */
[----:B------:R-:W-:-:S00]  /*0110*/  NOP ;  /* 0x0000000000007918 */ /* 0x000fc00000000000 */
[----:B------:R-:W-:-:S00]  /*0120*/  NOP ;  /* 0x0000000000007918 */ /* 0x000fc00000000000 */
[----:B------:R-:W-:-:S00]  /*0130*/  NOP ;  /* 0x0000000000007918 */ /* 0x000fc00000000000 */
[----:B------:R-:W-:-:S00]  /*0140*/  NOP ;  /* 0x0000000000007918 */ /* 0x000fc00000000000 */
[----:B------:R-:W-:-:S00]  /*0150*/  NOP ;  /* 0x0000000000007918 */ /* 0x000fc00000000000 */
[----:B------:R-:W-:-:S00]  /*0160*/  NOP ;  /* 0x0000000000007918 */ /* 0x000fc00000000000 */
[----:B------:R-:W-:-:S00]  /*0170*/  NOP ;  /* 0x0000000000007918 */ /* 0x000fc00000000000 */
.L_x_5:


//--------------------- .text.default_function_kernel --------------------------
	.section	.text.default_function_kernel,"ax",@progbits
	.align	128
        .global         default_function_kernel
        .type           default_function_kernel,@function
        .size           default_function_kernel,(.L_x_6 - default_function_kernel)
        .other          default_function_kernel,@"STO_CUDA_ENTRY STV_DEFAULT"
default_function_kernel:
.text.default_function_kernel:
[----:B------:R-:W-:Y:S01]  /*0000*/  LDC R1, c[0x0][0x37c] ;  /* 0x0000df00ff017b82 */ /* 0x000fe20000000800 */
[----:B------:R-:W0:Y:S07]  /*0010*/  S2R R5, SR_TID.X ;  /* 0x0000000000057919 */ /* 0x000e2e0000002100 */
[----:B------:R-:W1:Y:S01]  /*0020*/  S2UR UR4, SR_CTAID.X ;  /* 0x00000000000479c3 */ /* 0x000e620000002500 */
[----:B------:R-:W2:Y:S07]  /*0030*/  LDCU.64 UR6, c[0x0][0x358] ;  /* 0x00006b00ff0677ac */ /* 0x000eae0008000a00 */
[----:B------:R-:W3:Y:S01]  /*0040*/  LDC.64 R2, c[0x0][0x388] ;  /* 0x0000e200ff027b82 */ /* 0x000ee20000000a00 */
[----:B-1----:R-:W-:-:S06]  /*0050*/  USHF.L.U32 UR4, UR4, 0x5, URZ ;  /* 0x0000000504047899 */ /* 0x002fcc00080006ff */
[----:B0-----:R-:W-:-:S05]  /*0060*/  LOP3.LUT R5, R5, UR4, RZ, 0xfc, !PT ;  /* 0x0000000405057c12 */ /* 0x001fca000f8efcff */
[----:B---3--:R-:W-:-:S05]  /*0070*/  IMAD.WIDE.U32 R2, R5, 0x4, R2 ;  /* 0x0000000405027825 */ /* 0x008fca00078e0002 */
[----:B--2---:R-:W2:Y:S01]  /*0080*/  LDG.E.CONSTANT R0, desc[UR6][R2.64] ;  /* 0x0000000602007981 */ /* 0x004ea2000c1e9900 */
[----:B------:R-:W-:Y:S02]  /*0090*/  HFMA2 R8, -RZ, RZ, 1.625, 0 ;  /* 0x3e800000ff087431 */ /* 0x000fe400000001ff */
[C---:B--2---:R-:W-:Y:S01]  /*00a0*/  FFMA R4, R0.reuse, R0, 1 ;  /* 0x3f80000000047423 */ /* 0x044fe20000000000 */
[----:B------:R-:W-:-:S03]  /*00b0*/  FSETP.GT.AND P0, PT, |R0|, 8388608, PT ;  /* 0x4b0000000000780b */ /* 0x000fc60003f04200 */
[----:B------:R-:W0:Y:S02]  /*00c0*/  MUFU.RSQ R7, R4 ;  /* 0x0000000400077308 */ /* 0x000e240000001400 */
[----:B0-----:R-:W-:-:S06]  /*00d0*/  FFMA R7, R4, R7, 1 ;  /* 0x3f80000004077423 */ /* 0x001fcc0000000007 */
[----:B------:R-:W0:Y:S02]  /*00e0*/  MUFU.RCP R7, R7 ;  /* 0x0000000700077308 */ /* 0x000e240000001000 */
[----:B0-----:R-:W-:Y:S01]  /*00f0*/  FMUL R9, |R0|, R7 ;  /* 0x0000000700097220 */ /* 0x001fe20000400200 */
[----:B------:R-:W-:-:S03]  /*0100*/  MOV R7, 0x3d39bf78 ;  /* 0x3d39bf7800077802 */ /* 0x000fc60000000f00 */
[----:B------:R-:W-:-:S05]  /*0110*/  FFMA R9, |R0|, R9, |R0| ;  /* 0x0000000900097223 */ /* 0x000fca0000000600 */
[----:B------:R-:W-:-:S04]  /*0120*/  FSEL R9, |R0|, R9, P0 ;  /* 0x0000000900097208 */ /* 0x000fc80000000200 */
[C---:B------:R-:W-:Y:S01]  /*0130*/  ISETP.GE.U32.AND P1, PT, R9.reuse, 0x7f800000, PT ;  /* 0x7f8000000900780c */ /* 0x040fe20003f26070 */
[----:B------:R-:W-:-:S03]  /*0140*/  FADD.RZ R6, R9, 1 ;  /* 0x3f80000009067421 */ /* 0x000fc6000000c000 */
[----:B------:R-:W-:Y:S02]  /*0150*/  ISETP.GT.AND P2, PT, R9, -0x40800000, P1 ;  /* 0xbf8000000900780c */ /* 0x000fe40000f44270 */
[----:B------:R-:W-:-:S04]  /*0160*/  IADD3 R6, PT, PT, R6, -0x3f400000, RZ ;  /* 0xc0c0000006067810 */ /* 0x000fc80007ffe0ff */
[----:B------:R-:W-:-:S03]  /*0170*/  LOP3.LUT R6, R6, 0xff800000, RZ, 0xc0, !PT ;  /* 0xff80000006067812 */ /* 0x000fc600078ec0ff */
[----:B------:R-:W-:Y:S02]  /*0180*/  @P1 MOV R4, 0x7f800000 ;  /* 0x7f80000000041802 */ /* 0x000fe40000000f00 */
[----:B------:R-:W-:Y:S02]  /*0190*/  IADD3 R3, PT, PT, -R6, 0x40800000, RZ ;  /* 0x4080000006037810 */ /* 0x000fe40007ffe1ff */
[-C--:B------:R-:W-:Y:S02]  /*01a0*/  IADD3 R2, PT, PT, R9, -R6.reuse, RZ ;  /* 0x8000000609027210 */ /* 0x080fe40007ffe0ff */
[----:B------:R-:W-:Y:S01]  /*01b0*/  I2FP.F32.S32 R6, R6 ;  /* 0x0000000600067245 */ /* 0x000fe20000201400 */
[----:B------:R-:W-:-:S04]  /*01c0*/  FFMA R3, R3, R8, -1 ;  /* 0xbf80000003037423 */ /* 0x000fc80000000008 */
[----:B------:R-:W-:Y:S01]  /*01d0*/  FADD R2, R2, R3 ;  /* 0x0000000302027221 */ /* 0x000fe20000000000 */
[----:B------:R-:W-:-:S03]  /*01e0*/  FMUL R6, R6, 1.1920928955078125e-07 ;  /* 0x3400000006067820 */ /* 0x000fc60000400000 */
[----:B------:R-:W-:-:S04]  /*01f0*/  FFMA R3, R2, -R7, 0.10546888411045074463 ;  /* 0x3dd8001202037423 */ /* 0x000fc80000000807 */
[----:B------:R-:W-:-:S04]  /*0200*/  FFMA R3, R2, R3, -0.13229703903198242188 ;  /* 0xbe0778e002037423 */ /* 0x000fc80000000003 */
[----:B------:R-:W-:-:S04]  /*0210*/  FFMA R3, R2, R3, 0.14491446316242218018 ;  /* 0x3e14647502037423 */ /* 0x000fc80000000003 */
[----:B------:R-:W-:-:S04]  /*0220*/  FFMA R3, R2, R3, -0.16641564667224884033 ;  /* 0xbe2a68dd02037423 */ /* 0x000fc80000000003 */
[----:B------:R-:W-:-:S04]  /*0230*/  FFMA R3, R2, R3, 0.19988867640495300293 ;  /* 0x3e4caf9e02037423 */ /* 0x000fc80000000003 */
[----:B------:R-:W-:-:S04]  /*0240*/  FFMA R3, R2, R3, -0.25000196695327758789 ;  /* 0xbe80004202037423 */ /* 0x000fc80000000003 */
[----:B------:R-:W-:-:S04]  /*0250*/  FFMA R3, R2, R3, 0.33333510160446166992 ;  /* 0x3eaaaae602037423 */ /* 0x000fc80000000003 */
[----:B------:R-:W-:-:S04]  /*0260*/  FFMA R3, R2, R3, -0.5 ;  /* 0xbf00000002037423 */ /* 0x000fc80000000003 */
[----:B------:R-:W-:-:S04]  /*0270*/  FMUL R3, R2, R3 ;  /* 0x0000000302037220 */ /* 0x000fc80000400000 */
[----:B------:R-:W-:-:S04]  /*0280*/  FFMA R3, R2, R3, R2 ;  /* 0x0000000302037223 */ /* 0x000fc80000000002 */
[----:B------:R-:W-:Y:S01]  /*0290*/  FFMA R6, R6, 0.69314718246459960938, R3 ;  /* 0x3f31721806067823 */ /* 0x000fe20000000003 */
[C---:B------:R-:W-:Y:S01]  /*02a0*/  @P2 FFMA R6, R9.reuse, R4, +INF ;  /* 0x7f80000009062423 */ /* 0x040fe20000000004 */
[----:B------:R-:W0:Y:S01]  /*02b0*/  LDC.64 R2, c[0x0][0x380] ;  /* 0x0000e000ff027b82 */ /* 0x000e220000000a00 */
[----:B------:R-:W-:-:S04]  /*02c0*/  @P1 FSETP.NEU.AND P2, PT, R9, RZ, PT ;  /* 0x000000ff0900120b */ /* 0x000fc80003f4d000 */
[----:B------:R-:W-:-:S05]  /*02d0*/  @P1 FSEL R6, R6, -RZ, P2 ;  /* 0x800000ff06061208 */ /* 0x000fca0001000000 */
[----:B------:R-:W-:Y:S01]  /*02e0*/  @P0 FADD R6, R6, 0.69314718246459960938 ;  /* 0x3f31721806060421 */ /* 0x000fe20000000000 */
[----:B------:R-:W-:-:S04]  /*02f0*/  FSETP.NAN.AND P0, PT, |R0|, |R0|, PT ;  /* 0x400000000000720b */ /* 0x000fc80003f08200 */
[----:B------:R-:W-:Y:S01]  /*0300*/  LOP3.LUT R0, R6, 0x80000000, R0, 0xb8, !PT ;  /* 0x8000000006007812 */ /* 0x000fe200078eb800 */
[----:B0-----:R-:W-:-:S03]  /*0310*/  IMAD.WIDE.U32 R2, R5, 0x4, R2 ;  /* 0x0000000405027825 */ /* 0x001fc600078e0002 */
[----:B------:R-:W-:-:S05]  /*0320*/  FSEL R5, R0, R6, !P0 ;  /* 0x0000000600057208 */ /* 0x000fca0004000000 */
[----:B------:R-:W-:Y:S01]  /*0330*/  STG.E desc[UR6][R2.64], R5 ;  /* 0x0000000502007986 */ /* 0x000fe2000c101906 */
[----:B------:R-:W-:Y:S05]  /*0340*/  EXIT ;  /* 0x000000000000794d */ /* 0x000fea0003800000 */
.L_x_1:
        /* <DEDUP_REMOVED lines=11> */
.L_x_6:


//--------------------- .text.default_function_kernel_3 --------------------------
	.section	.text.default_function_kernel_3,"ax",@progbits
	.align	128
        .global         default_function_kernel_3
        .type           default_function_kernel_3,@function
        .size           default_function_kernel_3,(.L_x_7 - default_function_kernel_3)
        .other          default_function_kernel_3,@"STO_CUDA_ENTRY STV_DEFAULT"
default_function_kernel_3:
.text.default_function_kernel_3:
[----:B------:R-:W-:Y:S01]  /*0000*/  LDC R1, c[0x0][0x37c] ;  /* 0x0000df00ff017b82 */ /* 0x000fe20000000800 */
[----:B------:R-:W0:Y:S07]  /*0010*/  S2R R2, SR_TID.X ;  /* 0x0000000000027919 */ /* 0x000e2e0000002100 */
[----:B------:R-:W0:Y:S01]  /*0020*/  LDC.64 R4, c[0x0][0x390] ;  /* 0x0000e400ff047b82 */ /* 0x000e220000000a00 */
[----:B------:R-:W1:Y:S01]  /*0030*/  LDCU.64 UR6, c[0x0][0x358] ;  /* 0x00006b00ff0677ac */ /* 0x000e620008000a00 */
[----:B0-----:R-:W-:-:S05]  /*0040*/  IMAD.WIDE.U32 R4, R2, 0x4, R4 ;  /* 0x0000000402047825 */ /* 0x001fca00078e0004 */
[----:B-1----:R-:W2:Y:S04]  /*0050*/  LDG.E.CONSTANT R0, desc[UR6][R4.64] ;  /* 0x0000000604007981 */ /* 0x002ea8000c1e9900 */
[----:B------:R-:W3:Y:S04]  /*0060*/  LDG.E.CONSTANT R6, desc[UR6][R4.64+0x28] ;  /* 0x0000280604067981 */ /* 0x000ee8000c1e9900 */
[----:B------:R-:W4:Y:S04]  /*0070*/  LDG.E.CONSTANT R8, desc[UR6][R4.64+0x50] ;  /* 0x0000500604087981 */ /* 0x000f28000c1e9900 */
[----:B------:R-:W5:Y:S04]  /*0080*/  LDG.E.CONSTANT R10, desc[UR6][R4.64+0x78] ;  /* 0x00007806040a7981 */ /* 0x000f68000c1e9900 */
        /* <DEDUP_REMOVED lines=11> */
[----:B------:R0:W5:Y:S01]  /*0140*/  LDG.E.CONSTANT R34, desc[UR6][R4.64+0x258] ;  /* 0x0002580604227981 */ /* 0x000162000c1e9900 */
[----:B------:R-:W1:Y:S01]  /*0150*/  S2UR UR5, SR_CgaCtaId ;  /* 0x00000000000579c3 */ /* 0x000e620000008800 */
[----:B------:R-:W-:Y:S01]  /*0160*/  UMOV UR4, 0x400 ;  /* 0x0000040000047882 */ /* 0x000fe20000000000 */
[C---:B------:R-:W-:Y:S01]  /*0170*/  ISETP.GE.U32.AND P1, PT, R2.reuse, 0x5, PT ;  /* 0x000000050200780c */ /* 0x040fe20003f26070 */
[----:B------:R-:W-:Y:S01]  /*0180*/  HFMA2 R46, -RZ, RZ, 0, 0 ;  /* 0x00000000ff2e7431 */ /* 0x000fe200000001ff */
[----:B------:R-:W-:Y:S01]  /*0190*/  ISETP.GT.U32.AND P0, PT, R2, 0x4, PT ;  /* 0x000000040200780c */ /* 0x000fe20003f04070 */
[----:B------:R-:W-:Y:S01]  /*01a0*/  HFMA2 R48, -RZ, RZ, 0, 0 ;  /* 0x00000000ff307431 */ /* 0x000fe200000001ff */
[----:B------:R-:W-:Y:S01]  /*01b0*/  CS2R R52, SRZ ;  /* 0x0000000000347805 */ /* 0x000fe2000001ff00 */
[----:B------:R-:W-:Y:S01]  /*01c0*/  HFMA2 R11, -RZ, RZ, 0, 0 ;  /* 0x00000000ff0b7431 */ /* 0x000fe200000001ff */
[----:B------:R-:W-:-:S02]  /*01d0*/  MOV R3, RZ ;  /* 0x000000ff00037202 */ /* 0x000fc40000000f00 */
[----:B0-----:R-:W-:Y:S02]  /*01e0*/  CS2R R4, SRZ ;  /* 0x0000000000047805 */ /* 0x001fe4000001ff00 */
[----:B------:R-:W-:Y:S01]  /*01f0*/  MOV R50, RZ ;  /* 0x000000ff00327202 */ /* 0x000fe20000000f00 */
[----:B------:R-:W-:Y:S02]  /*0200*/  UPLOP3.LUT UP0, UPT, UPT, UPT, UPT, 0x80, 0x8 ;  /* 0x000000000008789c */ /* 0x000fe40003f0f070 */
[----:B-1----:R-:W-:-:S06]  /*0210*/  ULEA UR4, UR5, UR4, 0x18 ;  /* 0x0000000405047291 */ /* 0x002fcc000f8ec0ff */
[C---:B------:R-:W-:Y:S02]  /*0220*/  LEA R7, R2.reuse, UR4, 0x2 ;  /* 0x0000000402077c11 */ /* 0x040fe4000f8e10ff */
[----:B------:R-:W-:-:S03]  /*0230*/  @P1 IADD3 R2, PT, PT, R2, -0x5, RZ ;  /* 0xfffffffb02021810 */ /* 0x000fc60007ffe0ff */
[----:B--2---:R0:W-:Y:S04]  /*0240*/  STS [R7], R0 ;  /* 0x0000000007007388 */ /* 0x0041e80000000800 */
[----:B---3--:R-:W-:Y:S04]  /*0250*/  STS [R7+0x28], R6 ;  /* 0x0000280607007388 */ /* 0x008fe80000000800 */
[----:B----4-:R1:W-:Y:S01]  /*0260*/  STS [R7+0x50], R8 ;  /* 0x0000500807007388 */ /* 0x0103e20000000800 */
[----:B0-----:R-:W-:-:S03]  /*0270*/  HFMA2 R0, -RZ, RZ, 0, 0 ;  /* 0x00000000ff007431 */ /* 0x001fc600000001ff */
[----:B-----5:R0:W-:Y:S04]  /*0280*/  STS [R7+0x78], R10 ;  /* 0x0000780a07007388 */ /* 0x0201e80000000800 */
[----:B------:R2:W-:Y:S01]  /*0290*/  STS [R7+0xa0], R12 ;  /* 0x0000a00c07007388 */ /* 0x0005e20000000800 */
[----:B-1----:R-:W-:-:S03]  /*02a0*/  CS2R R8, SRZ ;  /* 0x0000000000087805 */ /* 0x002fc6000001ff00 */
[----:B------:R1:W-:Y:S01]  /*02b0*/  STS [R7+0xc8], R14 ;  /* 0x0000c80e07007388 */ /* 0x0003e20000000800 */
[----:B0-----:R-:W-:-:S03]  /*02c0*/  SEL R10, RZ, 0x28, !P0 ;  /* 0x00000028ff0a7807 */ /* 0x001fc60004000000 */
[----:B------:R0:W-:Y:S01]  /*02d0*/  STS [R7+0xf0], R16 ;  /* 0x0000f01007007388 */ /* 0x0001e20000000800 */
[----:B--2---:R-:W-:-:S03]  /*02e0*/  CS2R R12, SRZ ;  /* 0x00000000000c7805 */ /* 0x004fc6000001ff00 */
[----:B------:R-:W-:Y:S01]  /*02f0*/  STS [R7+0x118], R18 ;  /* 0x0001181207007388 */ /* 0x000fe20000000800 */
[----:B-1----:R-:W-:-:S03]  /*0300*/  CS2R R14, SRZ ;  /* 0x00000000000e7805 */ /* 0x002fc6000001ff00 */
[----:B------:R-:W-:Y:S01]  /*0310*/  STS [R7+0x140], R20 ;  /* 0x0001401407007388 */ /* 0x000fe20000000800 */
[----:B0-----:R-:W-:-:S03]  /*0320*/  CS2R R16, SRZ ;  /* 0x0000000000107805 */ /* 0x001fc6000001ff00 */
[----:B------:R-:W-:Y:S04]  /*0330*/  STS [R7+0x168], R22 ;  /* 0x0001681607007388 */ /* 0x000fe80000000800 */
[----:B------:R-:W-:Y:S04]  /*0340*/  STS [R7+0x190], R24 ;  /* 0x0001901807007388 */ /* 0x000fe80000000800 */
[----:B------:R-:W-:Y:S04]  /*0350*/  STS [R7+0x1b8], R26 ;  /* 0x0001b81a07007388 */ /* 0x000fe80000000800 */
[----:B------:R-:W-:Y:S04]  /*0360*/  STS [R7+0x1e0], R28 ;  /* 0x0001e01c07007388 */ /* 0x000fe80000000800 */
[----:B------:R-:W-:Y:S04]  /*0370*/  STS [R7+0x208], R30 ;  /* 0x0002081e07007388 */ /* 0x000fe80000000800 */
[----:B------:R0:W-:Y:S04]  /*0380*/  STS [R7+0x230], R32 ;  /* 0x0002302007007388 */ /* 0x0001e80000000800 */
[----:B------:R1:W-:Y:S01]  /*0390*/  STS [R7+0x258], R34 ;  /* 0x0002582207007388 */ /* 0x0003e20000000800 */
[----:B0-----:R-:W-:-:S02]  /*03a0*/  MOV R32, RZ ;  /* 0x000000ff00207202 */ /* 0x001fc40000000f00 */
[----:B-1----:R-:W-:Y:S01]  /*03b0*/  CS2R R6, SRZ ;  /* 0x0000000000067805 */ /* 0x002fe2000001ff00 */
[----:B------:R-:W-:Y:S06]  /*03c0*/  BAR.SYNC.DEFER_BLOCKING 0x0 ;  /* 0x0000000000007b1d */ /* 0x000fec0000010000 */
.L_x_2:
[----:B------:R-:W0:Y:S01]  /*03d0*/  LDC.64 R60, c[0x0][0x388] ;  /* 0x0000e200ff3c7b82 */ /* 0x000e220000000a00 */
[----:B------:R-:W-:-:S05]  /*03e0*/  LEA R19, R17, R10, 0x1 ;  /* 0x0000000a11137211 */ /* 0x000fca00078e08ff */
[----:B0-----:R-:W-:-:S05]  /*03f0*/  IMAD.WIDE.U32 R60, R19, 0x4, R60 ;  /* 0x00000004133c7825 */ /* 0x001fca00078e003c */
[----:B------:R-:W2:Y:S04]  /*0400*/  LDG.E.CONSTANT R18, desc[UR6][R60.64] ;  /* 0x000000063c127981 */ /* 0x000ea8000c1e9900 */
[----:B------:R-:W3:Y:S04]  /*0410*/  LDG.E.CONSTANT R19, desc[UR6][R60.64+0x10] ;  /* 0x000010063c137981 */ /* 0x000ee8000c1e9900 */
[----:B------:R-:W4:Y:S04]  /*0420*/  LDG.E.CONSTANT R20, desc[UR6][R60.64+0x20] ;  /* 0x000020063c147981 */ /* 0x000f28000c1e9900 */
[----:B------:R-:W5:Y:S04]  /*0430*/  LDG.E.CONSTANT R21, desc[UR6][R60.64+0x30] ;  /* 0x000030063c157981 */ /* 0x000f68000c1e9900 */
[----:B------:R-:W5:Y:S04]  /*0440*/  LDG.E.CONSTANT R22, desc[UR6][R60.64+0x40] ;  /* 0x000040063c167981 */ /* 0x000f68000c1e9900 */
[----:B------:R-:W5:Y:S04]  /*0450*/  LDG.E.CONSTANT R23, desc[UR6][R60.64+0x140] ;  /* 0x000140063c177981 */ /* 0x000f68000c1e9900 */
[----:B------:R-:W5:Y:S01]  /*0460*/  LDG.E.CONSTANT R24, desc[UR6][R60.64+0x150] ;  /* 0x000150063c187981 */ /* 0x000f62000c1e9900 */
[----:B------:R-:W-:-:S03]  /*0470*/  IMAD R17, R17, 0xa, R2 ;  /* 0x0000000a11117824 */ /* 0x000fc600078e0202 */
[----:B------:R-:W5:Y:S02]  /*0480*/  LDG.E.CONSTANT R47, desc[UR6][R60.64+0x160] ;  /* 0x000160063c2f7981 */ /* 0x000f64000c1e9900 */
[----:B------:R-:W-:Y:S02]  /*0490*/  IADD3 R17, PT, PT, R10, R17, RZ ;  /* 0x000000110a117210 */ /* 0x000fe40007ffe0ff */
[----:B------:R-:W5:Y:S02]  /*04a0*/  LDG.E.CONSTANT R54, desc[UR6][R60.64+0x170] ;  /* 0x000170063c367981 */ /* 0x000f64000c1e9900 */
[----:B------:R-:W-:Y:S02]  /*04b0*/  LEA R59, R17, UR4, 0x2 ;  /* 0x00000004113b7c11 */ /* 0x000fe4000f8e10ff */
[----:B------:R-:W5:Y:S04]  /*04c0*/  LDG.E.CONSTANT R55, desc[UR6][R60.64+0x180] ;  /* 0x000180063c377981 */ /* 0x000f68000c1e9900 */
[----:B------:R-:W2:Y:S04]  /*04d0*/  LDS R17, [R59] ;  /* 0x000000003b117984 */ /* 0x000ea80000000800 */
[----:B------:R-:W0:Y:S04]  /*04e0*/  LDS R49, [R59+0x140] ;  /* 0x000140003b317984 */ /* 0x000e280000000800 */
        /* <DEDUP_REMOVED lines=22> */
[----:B------:R-:W1:Y:S04]  /*0650*/  LDS R58, [R59+0x190] ;  /* 0x000190003b3a7984 */ /* 0x000e680000000800 */
[----:B------:R-:W-:Y:S01]  /*0660*/  LDS R56, [R59+0x1a4] ;  /* 0x0001a4003b387984 */ /* 0x000fe20000000800 */
[----:B--2---:R-:W-:-:S03]  /*0670*/  FFMA R11, R18, R17, R11 ;  /* 0x00000011120b7223 */ /* 0x004fc6000000000b */
[----:B------:R-:W2:Y:S01]  /*0680*/  LDG.E.CONSTANT R18, desc[UR6][R60.64+0x70] ;  /* 0x000070063c127981 */ /* 0x000ea2000c1e9900 */
[----:B---3--:R-:W-:-:S03]  /*0690*/  FFMA R12, R17, R19, R12 ;  /* 0x00000013110c7223 */ /* 0x008fc6000000000c */
[----:B------:R-:W3:Y:S01]  /*06a0*/  LDG.E.CONSTANT R19, desc[UR6][R60.64+0x80] ;  /* 0x000080063c137981 */ /* 0x000ee2000c1e9900 */
[----:B----4-:R-:W-:-:S03]  /*06b0*/  FFMA R13, R17, R20, R13 ;  /* 0x00000014110d7223 */ /* 0x010fc6000000000d */
[----:B------:R-:W4:Y:S01]  /*06c0*/  LDG.E.CONSTANT R20, desc[UR6][R60.64+0x90] ;  /* 0x000090063c147981 */ /* 0x000f22000c1e9900 */
[----:B-----5:R-:W-:-:S03]  /*06d0*/  FFMA R14, R17, R21, R14 ;  /* 0x00000015110e7223 */ /* 0x020fc6000000000e */
[----:B------:R-:W5:Y:S01]  /*06e0*/  LDG.E.CONSTANT R21, desc[UR6][R60.64+0x190] ;  /* 0x000190063c157981 */ /* 0x000f62000c1e9900 */
[----:B------:R-:W-:-:S03]  /*06f0*/  FFMA R15, R17, R22, R15 ;  /* 0x00000016110f7223 */ /* 0x000fc6000000000f */
[----:B------:R-:W5:Y:S01]  /*0700*/  LDG.E.CONSTANT R22, desc[UR6][R60.64+0x1a0] ;  /* 0x0001a0063c167981 */ /* 0x000f62000c1e9900 */
[----:B0-----:R-:W-:-:S03]  /*0710*/  FFMA R16, R23, R49, R16 ;  /* 0x0000003117107223 */ /* 0x001fc60000000010 */
[----:B------:R-:W5:Y:S01]  /*0720*/  LDG.E.CONSTANT R23, desc[UR6][R60.64+0x1b0] ;  /* 0x0001b0063c177981 */ /* 0x000f62000c1e9900 */
[----:B------:R-:W-:-:S03]  /*0730*/  FFMA R17, R49, R24, R32 ;  /* 0x0000001831117223 */ /* 0x000fc60000000020 */
[----:B------:R-:W5:Y:S04]  /*0740*/  LDG.E.CONSTANT R24, desc[UR6][R60.64+0x1c0] ;  /* 0x0001c0063c187981 */ /* 0x000f68000c1e9900 */
[----:B------:R-:W5:Y:S01]  /*0750*/  LDG.E.CONSTANT R32, desc[UR6][R60.64+0x154] ;  /* 0x000154063c207981 */ /* 0x000f62000c1e9900 */
[C---:B------:R-:W-:Y:S01]  /*0760*/  FFMA R46, R49.reuse, R47, R46 ;  /* 0x0000002f312e7223 */ /* 0x040fe2000000002e */
[C---:B------:R-:W-:Y:S02]  /*0770*/  FFMA R53, R49.reuse, R54, R53 ;  /* 0x0000003631357223 */ /* 0x040fe40000000035 */
[----:B------:R-:W0:Y:S01]  /*0780*/  LDS R47, [R59+0x50] ;  /* 0x000050003b2f7984 */ /* 0x000e220000000800 */
[----:B------:R-:W-:-:S03]  /*0790*/  FFMA R52, R49, R55, R52 ;  /* 0x0000003731347223 */ /* 0x000fc60000000034 */
[----:B------:R-:W0:Y:S04]  /*07a0*/  LDS R54, [R59+0x154] ;  /* 0x000154003b367984 */ /* 0x000e280000000800 */
[----:B------:R-:W0:Y:S04]  /*07b0*/  LDS R55, [R59+0x14] ;  /* 0x000014003b377984 */ /* 0x000e280000000800 */
[----:B------:R-:W0:Y:S01]  /*07c0*/  LDS R49, [R59+0x64] ;  /* 0x000064003b317984 */ /* 0x000e220000000800 */
[----:B------:R-:W-:Y:S02]  /*07d0*/  UPLOP3.LUT UP1, UPT, UPT, UPT, UP0, 0x80, 0x8 ;  /* 0x000000000008789c */ /* 0x000fe40003f2f000 */
[----:B------:R-:W-:Y:S01]  /*07e0*/  UPLOP3.LUT UP0, UPT, UPT, UPT, UPT, 0x40, 0x4 ;  /* 0x000000000004789c */ /* 0x000fe20003f0e870 */
[----:B-1----:R-:W-:Y:S01]  /*07f0*/  FFMA R0, R58, R25, R0 ;  /* 0x000000193a007223 */ /* 0x002fe20000000000 */
[----:B0-----:R-:W-:Y:S01]  /*0800*/  FFMA R57, R57, R47, R50 ;  /* 0x0000002f39397223 */ /* 0x001fe20000000032 */
[----:B------:R-:W-:Y:S01]  /*0810*/  FFMA R48, R47, R51, R48 ;  /* 0x000000332f307223 */ /* 0x000fe20000000030 */
[----:B------:R-:W-:Y:S01]  /*0820*/  FFMA R16, R31, R54, R16 ;  /* 0x000000361f107223 */ /* 0x000fe20000000010 */
[----:B------:R-:W-:Y:S01]  /*0830*/  FFMA R11, R26, R55, R11 ;  /* 0x000000371a0b7223 */ /* 0x000fe2000000000b */
[C---:B------:R-:W-:Y:S01]  /*0840*/  FFMA R12, R55.reuse, R27, R12 ;  /* 0x0000001b370c7223 */ /* 0x040fe2000000000c */
[C---:B------:R-:W-:Y:S01]  /*0850*/  FFMA R13, R55.reuse, R28, R13 ;  /* 0x0000001c370d7223 */ /* 0x040fe2000000000d */
[C---:B------:R-:W-:Y:S01]  /*0860*/  FFMA R14, R55.reuse, R29, R14 ;  /* 0x0000001d370e7223 */ /* 0x040fe2000000000e */
[----:B------:R-:W-:Y:S01]  /*0870*/  FFMA R15, R55, R30, R15 ;  /* 0x0000001e370f7223 */ /* 0x000fe2000000000f */
[C---:B------:R-:W-:Y:S01]  /*0880*/  FFMA R46, R54.reuse, R33, R46 ;  /* 0x00000021362e7223 */ /* 0x040fe2000000002e */
[C---:B------:R-:W-:Y:S01]  /*0890*/  FFMA R53, R54.reuse, R34, R53 ;  /* 0x0000002236357223 */ /* 0x040fe20000000035 */
[----:B------:R-:W-:Y:S01]  /*08a0*/  FFMA R52, R54, R35, R52 ;  /* 0x0000002336347223 */ /* 0x000fe20000000034 */
[----:B------:R-:W-:Y:S01]  /*08b0*/  FFMA R50, R36, R49, R57 ;  /* 0x0000003124327223 */ /* 0x000fe20000000039 */
[----:B------:R-:W-:Y:S01]  /*08c0*/  FFMA R48, R49, R37, R48 ;  /* 0x0000002531307223 */ /* 0x000fe20000000030 */
[----:B------:R-:W-:Y:S01]  /*08d0*/  FFMA R0, R56, R45, R0 ;  /* 0x0000002d38007223 */ /* 0x000fe20000000000 */
[C---:B--2---:R-:W-:Y:S01]  /*08e0*/  FFMA R9, R47.reuse, R18, R9 ;  /* 0x000000122f097223 */ /* 0x044fe20000000009 */
[C---:B---3--:R-:W-:Y:S01]  /*08f0*/  FFMA R8, R47.reuse, R19, R8 ;  /* 0x000000132f087223 */ /* 0x048fe20000000008 */
[----:B----4-:R-:W-:Y:S01]  /*0900*/  FFMA R7, R47, R20, R7 ;  /* 0x000000142f077223 */ /* 0x010fe20000000007 */
[----:B-----5:R-:W-:Y:S01]  /*0910*/  FFMA R6, R21, R58, R6 ;  /* 0x0000003a15067223 */ /* 0x020fe20000000006 */
        /* <DEDUP_REMOVED lines=8> */
[C---:B------:R-:W-:Y:S01]  /*09a0*/  FFMA R5, R56.reuse, R42, R5 ;  /* 0x0000002a38057223 */ /* 0x040fe20000000005 */
[C---:B------:R-:W-:Y:S01]  /*09b0*/  FFMA R4, R56.reuse, R43, R4 ;  /* 0x0000002b38047223 */ /* 0x040fe20000000004 */
[----:B------:R-:W-:Y:S01]  /*09c0*/  FFMA R3, R56, R44, R3 ;  /* 0x0000002c38037223 */ /* 0x000fe20000000003 */
[----:B------:R-:W-:Y:S01]  /*09d0*/  MOV R17, 0x1 ;  /* 0x0000000100117802 */ /* 0x000fe20000000f00 */
[----:B------:R-:W-:Y:S06]  /*09e0*/  BRA.U UP1, `(.L_x_2) ;  /* 0xfffffff901787547 */ /* 0x000fec000b83ffff */
[----:B------:R-:W0:Y:S01]  /*09f0*/  LDC.64 R18, c[0x0][0x380] ;  /* 0x0000e000ff127b82 */ /* 0x000e220000000a00 */
[C---:B------:R-:W-:Y:S02]  /*0a00*/  IADD3 R17, PT, PT, R2.reuse, 0x32, RZ ;  /* 0x0000003202117810 */ /* 0x040fe40007ffe0ff */
[----:B------:R-:W-:-:S05]  /*0a10*/  @!P0 IADD3 R17, PT, PT, R2, RZ, RZ ;  /* 0x000000ff02118210 */ /* 0x000fca0007ffe0ff */
[----:B0-----:R-:W-:-:S05]  /*0a20*/  IMAD.WIDE.U32 R18, R17, 0x4, R18 ;  /* 0x0000000411127825 */ /* 0x001fca00078e0012 */
[----:B------:R-:W-:Y:S04]  /*0a30*/  STG.E desc[UR6][R18.64], R11 ;  /* 0x0000000b12007986 */ /* 0x000fe8000c101906 */
        /* <DEDUP_REMOVED lines=18> */
[----:B------:R-:W-:Y:S01]  /*0b60*/  STG.E desc[UR6][R18.64+0x244], R0 ;  /* 0x0002440012007986 */ /* 0x000fe2000c101906 */
[----:B------:R-:W-:Y:S05]  /*0b70*/  EXIT ;  /* 0x000000000000794d */ /* 0x000fea0003800000 */
.L_x_3:
        /* <DEDUP_REMOVED lines=16> */
.L_x_7:


//--------------------- .text.default_function_kernel_1 --------------------------
	.section	.text.default_function_kernel_1,"ax",@progbits
	.align	128
        .global         default_function_kernel_1
        .type           default_function_kernel_1,@function
        .size           default_function_kernel_1,(.L_x_8 - default_function_kernel_1)
        .other          default_function_kernel_1,@"STO_CUDA_ENTRY STV_DEFAULT"
default_function_kernel_1:
.text.default_function_kernel_1:
[----:B------:R-:W-:Y:S01]  /*0000*/  LDC R1, c[0x0][0x37c] ;  /* 0x0000df00ff017b82 */ /* 0x000fe20000000800 */
[----:B------:R-:W0:Y:S07]  /*0010*/  S2R R0, SR_CTAID.X ;  /* 0x0000000000007919 */ /* 0x000e2e0000002500 */
[----:B------:R-:W0:Y:S01]  /*0020*/  LDC.64 R2, c[0x0][0x388] ;  /* 0x0000e200ff027b82 */ /* 0x000e220000000a00 */
[----:B------:R-:W1:Y:S01]  /*0030*/  LDCU.64 UR4, c[0x0][0x358] ;  /* 0x00006b00ff0477ac */ /* 0x000e620008000a00 */
[----:B0-----:R-:W-:-:S06]  /*0040*/  IMAD.WIDE.U32 R2, R0, 0x4, R2 ;  /* 0x0000000400027825 */ /* 0x001fcc00078e0002 */
[----:B-1----:R-:W2:Y:S01]  /*0050*/  LDG.E.CONSTANT R2, desc[UR4][R2.64] ;  /* 0x0000000402027981 */ /* 0x002ea2000c1e9900 */
[----:B------:R-:W-:-:S05]  /*0060*/  HFMA2 R5, -RZ, RZ, 1.75, 0 ;  /* 0x3f000000ff057431 */ /* 0x000fca00000001ff */
[C---:B--2---:R-:W-:Y:S01]  /*0070*/  FFMA R4, |R2|.reuse, -R5, 0.5 ;  /* 0x3f00000002047423 */ /* 0x044fe20000000a05 */
[C---:B------:R-:W-:Y:S02]  /*0080*/  FSETP.NEU.AND P1, PT, |R2|.reuse, 1, PT ;  /* 0x3f8000000200780b */ /* 0x040fe40003f2d200 */
[----:B------:R-:W-:Y:S01]  /*0090*/  FSETP.GT.AND P0, PT, |R2|, 0.56000000238418579102, PT ;  /* 0x3f0f5c290200780b */ /* 0x000fe20003f04200 */
[----:B------:R-:W0:Y:S02]  /*00a0*/  MUFU.RSQ R5, R4 ;  /* 0x0000000400057308 */ /* 0x000e240000001400 */
[----:B0-----:R-:W-:Y:S01]  /*00b0*/  FMUL R6, R4, R5 ;  /* 0x0000000504067220 */ /* 0x001fe20000400000 */
[----:B------:R-:W-:-:S04]  /*00c0*/  FMUL R5, R5, -0.5 ;  /* 0xbf00000005057820 */ /* 0x000fc80000400000 */
[----:B------:R-:W-:-:S04]  /*00d0*/  FFMA R5, R6, R5, 0.5 ;  /* 0x3f00000006057423 */ /* 0x000fc80000000005 */
[----:B------:R-:W-:Y:S01]  /*00e0*/  FFMA R5, R6, R5, R6 ;  /* 0x0000000506057223 */ /* 0x000fe20000000006 */
[----:B------:R-:W-:-:S04]  /*00f0*/  MOV R6, 0x3d10ecef ;  /* 0x3d10ecef00067802 */ /* 0x000fc80000000f00 */
[----:B------:R-:W-:Y:S02]  /*0100*/  FSEL R5, R5, RZ, P1 ;  /* 0x000000ff05057208 */ /* 0x000fe40000800000 */
[----:B------:R-:W-:Y:S02]  /*0110*/  FSETP.GT.AND P1, PT, R2, 0.56000000238418579102, PT ;  /* 0x3f0f5c290200780b */ /* 0x000fe40003f24000 */
[----:B------:R-:W-:-:S04]  /*0120*/  FSEL R5, R5, |R2|, P0 ;  /* 0x4000000205057208 */ /* 0x000fc80000000000 */
[----:B------:R-:W-:-:S05]  /*0130*/  LOP3.LUT R5, R5, 0x80000000, R2, 0xb8, !PT ;  /* 0x8000000005057812 */ /* 0x000fca00078eb802 */
[----:B------:R-:W-:-:S04]  /*0140*/  FMUL R3, R5, R5 ;  /* 0x0000000505037220 */ /* 0x000fc80000400000 */
[----:B------:R-:W-:Y:S01]  /*0150*/  FFMA R4, R3, R6, 0.016980519518256187439 ;  /* 0x3c8b1abb03047423 */ /* 0x000fe20000000006 */
[----:B------:R-:W-:-:S03]  /*0160*/  HFMA2 R6, -RZ, RZ, 1.9599609375, 20144 ;  /* 0x3fd774ebff067431 */ /* 0x000fc600000001ff */
[----:B------:R-:W-:-:S04]  /*0170*/  FFMA R4, R3, R4, 0.030762933194637298584 ;  /* 0x3cfc028c03047423 */ /* 0x000fc80000000004 */
[----:B------:R-:W-:-:S04]  /*0180*/  FFMA R4, R3, R4, 0.044709417968988418579 ;  /* 0x3d37213903047423 */ /* 0x000fc80000000004 */
[----:B------:R-:W-:-:S04]  /*0190*/  FFMA R4, R3, R4, 0.074989043176174163818 ;  /* 0x3d9993db03047423 */ /* 0x000fc80000000004 */
[----:B------:R-:W-:-:S04]  /*01a0*/  FFMA R4, R3, R4, 0.16666707396507263184 ;  /* 0x3e2aaac603047423 */ /* 0x000fc80000000004 */
[----:B------:R-:W-:Y:S02]  /*01b0*/  FMUL R4, R3, R4 ;  /* 0x0000000403047220 */ /* 0x000fe40000400000 */
[----:B------:R-:W0:Y:S02]  /*01c0*/  LDC.64 R2, c[0x0][0x380] ;  /* 0x0000e000ff027b82 */ /* 0x000e240000000a00 */
[----:B------:R-:W-:-:S05]  /*01d0*/  FFMA R4, R5, R4, R5 ;  /* 0x0000000405047223 */ /* 0x000fca0000000005 */
[----:B------:R-:W-:-:S05]  /*01e0*/  FSEL R5, R4, -R4, P0 ;  /* 0x8000000404057208 */ /* 0x000fca0000000000 */
[----:B------:R-:W-:-:S04]  /*01f0*/  @!P1 FFMA R4, R6, 0.93318945169448852539, R5 ;  /* 0x3f6ee58106049823 */ /* 0x000fc80000000005 */
[----:B------:R-:W-:-:S04]  /*0200*/  @P0 FADD R4, R4, R4 ;  /* 0x0000000404040221 */ /* 0x000fc80000000000 */
[----:B------:R-:W-:Y:S01]  /*0210*/  FMUL.RZ R5, R4, 0.15915493667125701904 ;  /* 0x3e22f98304057820 */ /* 0x000fe2000040c000 */
[----:B0-----:R-:W-:-:S05]  /*0220*/  IMAD.WIDE.U32 R2, R0, 0x4, R2 ;  /* 0x0000000400027825 */ /* 0x001fca00078e0002 */
[----:B------:R-:W0:Y:S02]  /*0230*/  MUFU.COS R5, R5 ;  /* 0x0000000500057308 */ /* 0x000e240000000000 */
[----:B0-----:R-:W-:Y:S01]  /*0240*/  STG.E desc[UR4][R2.64], R5 ;  /* 0x0000000502007986 */ /* 0x001fe2000c101904 */
[----:B------:R-:W-:Y:S05]  /*0250*/  EXIT ;  /* 0x000000000000794d */ /* 0x000fea0003800000 */
.L_x_4:
        /* <DEDUP_REMOVED lines=10> */
.L_x_8:


//--------------------- .nv.shared.reserved.0     --------------------------
	.section	.nv.shared.reserved.0,"aw",@nobits
	.weak		__nv_reservedSMEM_offset_0_alias
	.size		__nv_reservedSMEM_offset_0_alias, 0, 64
	.other		__nv_reservedSMEM_offset_0_alias,@"STO_CUDA_RESERVED_SHARED STV_DEFAULT"
__nv_reservedSMEM_offset_0_alias:
	.zero		0
	.zero		64


//--------------------- .nv.shared.default_function_kernel_3 --------------------------
	.section	.nv.shared.default_function_kernel_3,"aw",@nobits
	.sectionflags	@""
	.align	4
.nv.shared.default_function_kernel_3:
	.zero		1664


//--------------------- .nv.constant0.default_function_kernel_2 --------------------------
	.section	.nv.constant0.default_function_kernel_2,"a",@progbits
	.sectionflags	@""
	.align	4
.nv.constant0.default_function_kernel_2:
	.zero		912


//--------------------- .nv.constant0.default_function_kernel --------------------------
	.section	.nv.constant0.default_function_kernel,"a",@progbits
	.sectionflags	@""
	.align	4
.nv.constant0.default_function_kernel:
	.zero		912


//--------------------- .nv.constant0.default_function_kernel_3 --------------------------
	.section	.nv.constant0.default_function_kernel_3,"a",@progbits
	.sectionflags	@""
	.align	4
.nv.constant0.default_function_kernel_3:
	.zero		920


//--------------------- .nv.constant0.default_function_kernel_1 --------------------------
	.section	.nv.constant0.default_function_kernel_1,"a",@progbits
	.sectionflags	@""
	.align	4
.nv.constant0.default_function_kernel_1:
	.zero		912


//--------------------- SYMBOLS --------------------------

	.type		.nv.reservedSmem.offset0,@object
	.size		.nv.reservedSmem.offset0,0x4
	.type		.nv.reservedSmem.cap,@object
	.size		.nv.reservedSmem.cap,0x4
